	.headerflags	@"EF_CUDA_TEXMODE_UNIFIED EF_CUDA_64BIT_ADDRESS EF_CUDA_ACCELERATORS EF_CUDA_SM90 EF_CUDA_VIRTUAL_SM(EF_CUDA_SM90)"
	.elftype	@"ET_EXEC"


//--------------------- .nv.info                  --------------------------
	.section	.nv.info,"",@"SHT_CUDA_INFO"
	.align	4


	//----- nvinfo : EIATTR_REGCOUNT
	.align		4
        /*0000*/ 	.byte	0x04, 0x2f
        /*0002*/ 	.short	(.L_1 - .L_0)
	.align		4
.L_0:
        /*0004*/ 	.word	index@(triton_poi_fused_convolution_leaky_relu_4)
        /*0008*/ 	.word	0x0000000c


	//----- nvinfo : EIATTR_MIN_STACK_SIZE
	.align		4
.L_1:
        /*000c*/ 	.byte	0x04, 0x12
        /*000e*/ 	.short	(.L_3 - .L_2)
	.align		4
.L_2:
        /*0010*/ 	.word	index@(triton_poi_fused_convolution_leaky_relu_4)
        /*0014*/ 	.word	0x00000000


	//----- nvinfo : EIATTR_FRAME_SIZE
	.align		4
.L_3:
        /*0018*/ 	.byte	0x04, 0x11
        /*001a*/ 	.short	(.L_5 - .L_4)
	.align		4
.L_4:
        /*001c*/ 	.word	index@(triton_poi_fused_convolution_leaky_relu_4)
        /*0020*/ 	.word	0x00000000


	//----- nvinfo : EIATTR_MIN_STACK_SIZE
	.align		4
.L_5:
        /*0024*/ 	.byte	0x04, 0x12
        /*0026*/ 	.short	(.L_7 - .L_6)
	.align		4
.L_6:
        /*0028*/ 	.word	index@(triton_poi_fused_convolution_leaky_relu_4)
        /*002c*/ 	.word	0x00000000
.L_7:


//--------------------- .nv.info.triton_poi_fused_convolution_leaky_relu_4 --------------------------
	.section	.nv.info.triton_poi_fused_convolution_leaky_relu_4,"",@"SHT_CUDA_INFO"
	.sectionflags	@""
	.align	4


	//----- nvinfo : EIATTR_CUDA_API_VERSION
	.align		4
        /*0000*/ 	.byte	0x04, 0x37
        /*0002*/ 	.short	(.L_9 - .L_8)
.L_8:
        /*0004*/ 	.word	0x0000007c


	//----- nvinfo : EIATTR_KPARAM_INFO
	.align		4
.L_9:
        /*0008*/ 	.byte	0x04, 0x17
        /*000a*/ 	.short	(.L_11 - .L_10)
.L_10:
        /*000c*/ 	.word	0x00000000
        /*0010*/ 	.short	0x0002
        /*0012*/ 	.short	0x0010
        /*0014*/ 	.byte	0x00, 0xf0, 0x11, 0x00


	//----- nvinfo : EIATTR_KPARAM_INFO
	.align		4
.L_11:
        /*0018*/ 	.byte	0x04, 0x17
        /*001a*/ 	.short	(.L_13 - .L_12)
.L_12:
        /*001c*/ 	.word	0x00000000
        /*0020*/ 	.short	0x0001
        /*0022*/ 	.short	0x0008
        /*0024*/ 	.byte	0x00, 0xf4, 0x21, 0x00


	//----- nvinfo : EIATTR_KPARAM_INFO
	.align		4
.L_13:
        /*0028*/ 	.byte	0x04, 0x17
        /*002a*/ 	.short	(.L_15 - .L_14)
.L_14:
        /*002c*/ 	.word	0x00000000
        /*0030*/ 	.short	0x0000
        /*0032*/ 	.short	0x0000
        /*0034*/ 	.byte	0x00, 0xf4, 0x21, 0x00


	//----- nvinfo : EIATTR_SPARSE_MMA_MASK
	.align		4
.L_15:
        /*0038*/ 	.byte	0x03, 0x50
        /*003a*/ 	.short	0x0000


	//----- nvinfo : EIATTR_MAXREG_COUNT
	.align		4
        /*003c*/ 	.byte	0x03, 0x1b
        /*003e*/ 	.short	0x00ff


	//----- nvinfo : EIATTR_EXIT_INSTR_OFFSETS
	.align		4
        /*0040*/ 	.byte	0x04, 0x1c
        /*0042*/ 	.short	(.L_17 - .L_16)


	//   ....[0]....
.L_16:
        /*0044*/ 	.word	0x00000190


	//   ....[1]....
        /*0048*/ 	.word	0x000001b0


	//----- nvinfo : EIATTR_REQNTID
	.align		4
.L_17:
        /*004c*/ 	.byte	0x04, 0x10
        /*004e*/ 	.short	(.L_19 - .L_18)
.L_18:
        /*0050*/ 	.word	0x00000080
        /*0054*/ 	.word	0x00000001
        /*0058*/ 	.word	0x00000001


	//----- nvinfo : EIATTR_CBANK_PARAM_SIZE
	.align		4
.L_19:
        /*005c*/ 	.byte	0x03, 0x19
        /*005e*/ 	.short	0x0014


	//----- nvinfo : EIATTR_PARAM_CBANK
	.align		4
        /*0060*/ 	.byte	0x04, 0x0a
        /*0062*/ 	.short	(.L_21 - .L_20)
	.align		4
.L_20:
        /*0064*/ 	.word	index@(.nv.constant0.triton_poi_fused_convolution_leaky_relu_4)
        /*0068*/ 	.short	0x0210
        /*006a*/ 	.short	0x0014


	//----- nvinfo : EIATTR_SW_WAR
	.align		4
.L_21:
        /*006c*/ 	.byte	0x04, 0x36
        /*006e*/ 	.short	(.L_23 - .L_22)
.L_22:
        /*0070*/ 	.word	0x00000008
.L_23:


//--------------------- .nv.callgraph             --------------------------
	.section	.nv.callgraph,"",@"SHT_CUDA_CALLGRAPH"
	.align	4
	.sectionentsize	8
	.align		4
        /*0000*/ 	.word	0x00000000
	.align		4
        /*0004*/ 	.word	0xffffffff
	.align		4
        /*0008*/ 	.word	0x00000000
	.align		4
        /*000c*/ 	.word	0xfffffffe
	.align		4
        /*0010*/ 	.word	0x00000000
	.align		4
        /*0014*/ 	.word	0xfffffffd
	.align		4
        /*0018*/ 	.word	0x00000000
	.align		4
        /*001c*/ 	.word	0xfffffffc


//--------------------- .text.triton_poi_fused_convolution_leaky_relu_4 --------------------------
	.section	.text.triton_poi_fused_convolution_leaky_relu_4,"ax",@progbits
	.align	128
        .global         triton_poi_fused_convolution_leaky_relu_4
        .type           triton_poi_fused_convolution_leaky_relu_4,@function
        .size           triton_poi_fused_convolution_leaky_relu_4,(.L_x_1 - triton_poi_fused_convolution_leaky_relu_4)
        .other          triton_poi_fused_convolution_leaky_relu_4,@"STO_CUDA_ENTRY STV_DEFAULT"
triton_poi_fused_convolution_leaky_relu_4:
.text.triton_poi_fused_convolution_leaky_relu_4:
[----:B------:R-:W0:Y:S02]  /*0000*/  LDC R1, c[0x0][0x28] ;  /* 0x00000a00ff017b82 */ /* 0x000e240000000800 */
[----:B------:R-:W1:Y:S01]  /*0010*/  S2R R0, SR_TID.X ;  /* 0x0000000000007919 */ /* 0x000e620000002100 */
[----:B------:R-:W2:Y:S01]  /*0020*/  LDC.64 R2, c[0x0][0x210] ;  /* 0x00008400ff027b82 */ /* 0x000ea20000000a00 */
[----:B------:R-:W-:Y:S01]  /*0030*/  ULDC.64 UR4, c[0x0][0x208] ;  /* 0x0000820000047ab9 */ /* 0x000fe20000000a00 */
[----:B------:R-:W3:Y:S01]  /*0040*/  S2R R7, SR_CTAID.X ;  /* 0x0000000000077919 */ /* 0x000ee20000002500 */
[----:B-1----:R-:W-:Y:S02]  /*0050*/  LOP3.LUT R0, R0, 0x7f, RZ, 0xc0, !PT ;  /* 0x0000007f00007812 */ /* 0x002fe400078ec0ff */
[----:B---3--:R-:W-:-:S03]  /*0060*/  SHF.R.S32.HI R4, RZ, 0x18, R7 ;  /* 0x00000018ff047819 */ /* 0x008fc60000011407 */
[----:B------:R-:W-:Y:S01]  /*0070*/  IMAD R7, R7, 0x80, R0 ;  /* 0x0000008007077824 */ /* 0x000fe200078e0200 */
[----:B------:R-:W-:-:S03]  /*0080*/  SGXT R0, R4, 0x1 ;  /* 0x000000010400781a */ /* 0x000fc60000000200 */
[C---:B--2---:R-:W-:Y:S01]  /*0090*/  IMAD.WIDE R2, R7.reuse, 0x4, R2 ;  /* 0x0000000407027825 */ /* 0x044fe200078e0202 */
[----:B------:R-:W1:Y:S01]  /*00a0*/  LDC.64 R4, c[0x0][0x218] ;  /* 0x00008600ff047b82 */ /* 0x000e620000000a00 */
[----:B------:R-:W-:Y:S02]  /*00b0*/  ISETP.GE.AND P1, PT, R7, 0x100, PT ;  /* 0x000001000700780c */ /* 0x000fe40003f26270 */
[----:B------:R-:W-:Y:S01]  /*00c0*/  LEA.HI R0, R0, R7, RZ, 0x4 ;  /* 0x0000000700007211 */ /* 0x000fe200078f20ff */
[----:B------:R-:W-:-:S03]  /*00d0*/  IMAD.MOV.U32 R7, RZ, RZ, RZ ;  /* 0x000000ffff077224 */ /* 0x000fc600078e00ff */
[----:B------:R-:W-:-:S04]  /*00e0*/  SHF.R.S32.HI R0, RZ, 0x4, R0 ;  /* 0x00000004ff007819 */ /* 0x000fc80000011400 */
[----:B------:R-:W-:-:S04]  /*00f0*/  LEA.HI R6, R0, R0, RZ, 0x2 ;  /* 0x0000000000067211 */ /* 0x000fc800078f10ff */
[----:B------:R-:W-:-:S05]  /*0100*/  LOP3.LUT R9, R6, 0xfffffffc, RZ, 0xc0, !PT ;  /* 0xfffffffc06097812 */ /* 0x000fca00078ec0ff */
[----:B------:R-:W-:Y:S02]  /*0110*/  IMAD.IADD R9, R0, 0x1, -R9 ;  /* 0x0000000100097824 */ /* 0x000fe400078e0a09 */
[----:B------:R-:W-:Y:S02]  /*0120*/  IMAD.MOV.U32 R0, RZ, RZ, RZ ;  /* 0x000000ffff007224 */ /* 0x000fe400078e00ff */
[----:B-1----:R-:W-:-:S04]  /*0130*/  IMAD.WIDE R4, R9, 0x4, R4 ;  /* 0x0000000409047825 */ /* 0x002fc800078e0204 */
[----:B------:R-:W2:Y:S04]  /*0140*/  @!P1 LDG.E R0, desc[UR4][R2.64] ;  /* 0x0000000402009981 */ /* 0x000ea8000c1e1900 */
[----:B------:R-:W2:Y:S02]  /*0150*/  @!P1 LDG.E.EL R7, desc[UR4][R4.64] ;  /* 0x0000000404079981 */ /* 0x000ea4000c2e1900 */
[----:B--2---:R-:W-:Y:S01]  /*0160*/  FSETP.GT.AND P0, PT, R0, -R7, PT ;  /* 0x800000070000720b */ /* 0x004fe20003f04000 */
[----:B------:R-:W-:-:S12]  /*0170*/  FADD R7, R7, R0 ;  /* 0x0000000007077221 */ /* 0x000fd80000000000 */
[----:B------:R-:W-:Y:S01]  /*0180*/  @!P0 FMUL R7, R7, 0.20000000298023223877 ;  /* 0x3e4ccccd07078820 */ /* 0x000fe20000400000 */
[----:B------:R-:W-:Y:S06]  /*0190*/  @P1 EXIT ;  /* 0x000000000000194d */ /* 0x000fec0003800000 */
[----:B------:R-:W-:Y:S01]  /*01a0*/  STG.E desc[UR4][R2.64], R7 ;  /* 0x0000000702007986 */ /* 0x000fe2000c101904 */
[----:B------:R-:W-:Y:S05]  /*01b0*/  EXIT ;  /* 0x000000000000794d */ /* 0x000fea0003800000 */
.L_x_0:
[----:B------:R-:W-:-:S00]  /*01c0*/  BRA `(.L_x_0) ;  /* 0xfffffffc00fc7947 */ /* 0x000fc0000383ffff */
[----:B------:R-:W-:-:S00]  /*01d0*/  NOP ;  /* 0x0000000000007918 */ /* 0x000fc00000000000 */
        /* <DEDUP_REMOVED lines=10> */
.L_x_1:


//--------------------- .nv.constant0.triton_poi_fused_convolution_leaky_relu_4 --------------------------
	.section	.nv.constant0.triton_poi_fused_convolution_leaky_relu_4,"a",@progbits
	.sectionflags	@""
	.align	4
.nv.constant0.triton_poi_fused_convolution_leaky_relu_4:
	.zero		548
